//
// Generated by NVIDIA NVVM Compiler
//
// Compiler Build ID: CL-36424714
// Cuda compilation tools, release 13.0, V13.0.88
// Based on NVVM 20.0.0
//

.version 9.0
.target sm_100
.address_size 64

	// .globl	_Z14grid1D_block1Dv

.visible .entry _Z14grid1D_block1Dv()
{


	ret;

}
	// .globl	_Z14grid1D_block2Dv
.visible .entry _Z14grid1D_block2Dv()
{


	ret;

}
	// .globl	_Z18scalar_mul_stridedPdS_di
.visible .entry _Z18scalar_mul_stridedPdS_di(
	.param .u64 .ptr .align 1 _Z18scalar_mul_stridedPdS_di_param_0,
	.param .u64 .ptr .align 1 _Z18scalar_mul_stridedPdS_di_param_1,
	.param .f64 _Z18scalar_mul_stridedPdS_di_param_2,
	.param .u32 _Z18scalar_mul_stridedPdS_di_param_3
)
{


	ret;

}
	// .globl	_Z10vector_addPdS_S_i
.visible .entry _Z10vector_addPdS_S_i(
	.param .u64 .ptr .align 1 _Z10vector_addPdS_S_i_param_0,
	.param .u64 .ptr .align 1 _Z10vector_addPdS_S_i_param_1,
	.param .u64 .ptr .align 1 _Z10vector_addPdS_S_i_param_2,
	.param .u32 _Z10vector_addPdS_S_i_param_3
)
{


	ret;

}
	// .globl	_Z10scalar_mulPdS_d
.visible .entry _Z10scalar_mulPdS_d(
	.param .u64 .ptr .align 1 _Z10scalar_mulPdS_d_param_0,
	.param .u64 .ptr .align 1 _Z10scalar_mulPdS_d_param_1,
	.param .f64 _Z10scalar_mulPdS_d_param_2
)
{
	.reg .b32 	%r<5>;
	.reg .b64 	%rd<8>;
	.reg .b64 	%fd<4>;

	ld.param.u64 	%rd1, [_Z10scalar_mulPdS_d_param_0];
	ld.param.u64 	%rd2, [_Z10scalar_mulPdS_d_param_1];
	ld.param.f64 	%fd1, [_Z10scalar_mulPdS_d_param_2];
	cvta.to.global.u64 	%rd3, %rd2;
	cvta.to.global.u64 	%rd4, %rd1;
	mov.u32 	%r1, %ctaid.x;
	mov.u32 	%r2, %ntid.x;
	mov.u32 	%r3, %tid.x;
	mad.lo.s32 	%r4, %r1, %r2, %r3;
	mul.wide.s32 	%rd5, %r4, 8;
	add.s64 	%rd6, %rd4, %rd5;
	ld.global.f64 	%fd2, [%rd6];
	mul.f64 	%fd3, %fd1, %fd2;
	add.s64 	%rd7, %rd3, %rd5;
	st.global.f64 	[%rd7], %fd3;
	ret;

}


// ===== COMPILED SASS (sm_100) =====

	.target	sm_100

	.elftype	@"ET_EXEC"


//--------------------- .note.nv.tkinfo           --------------------------
	.section	.note.nv.tkinfo,"",@"SHT_NOTE"
	.sectionflags	@"SHF_NOTE_NV_TKINFO"
	.tkinfo
        /*0018*/ 	.word	0x00000002
        /*0030*/ 	.string	""
        /*0030*/ 	.string	"ptxas"
        /*0030*/ 	.string	"Cuda compilation tools, release 13.0, V13.0.88"
        /*0030*/ 	.string	"Build cuda_13.0.r13.0/compiler.36424714_0"
        /*0030*/ 	.string	"-arch sm_100 -m 64 "



//--------------------- .note.nv.cuinfo           --------------------------
	.section	.note.nv.cuinfo,"",@"SHT_NOTE"
	.sectionflags	@"SHF_NOTE_NV_CUINFO"
        /*0018*/ 	.short	0x0002
        /*001a*/ 	.short	0x0064
        /*001c*/ 	.short	0x0082
	.zero		2


//--------------------- .nv.info                  --------------------------
	.section	.nv.info,"",@"SHT_CUDA_INFO"
	.align	4


	//----- nvinfo : EIATTR_REGCOUNT
	.align		4
        /*0000*/ 	.byte	0x04, 0x2f
        /*0002*/ 	.short	(.L_1 - .L_0)
	.align		4
.L_0:
        /*0004*/ 	.word	index@(_Z14grid1D_block1Dv)
        /*0008*/ 	.word	0x00000004


	//----- nvinfo : EIATTR_FRAME_SIZE
	.align		4
.L_1:
        /*000c*/ 	.byte	0x04, 0x11
        /*000e*/ 	.short	(.L_3 - .L_2)
	.align		4
.L_2:
        /*0010*/ 	.word	index@(_Z14grid1D_block1Dv)
        /*0014*/ 	.word	0x00000000


	//----- nvinfo : EIATTR_REGCOUNT
	.align		4
.L_3:
        /*0018*/ 	.byte	0x04, 0x2f
        /*001a*/ 	.short	(.L_5 - .L_4)
	.align		4
.L_4:
        /*001c*/ 	.word	index@(_Z14grid1D_block2Dv)
        /*0020*/ 	.word	0x00000004


	//----- nvinfo : EIATTR_FRAME_SIZE
	.align		4
.L_5:
        /*0024*/ 	.byte	0x04, 0x11
        /*0026*/ 	.short	(.L_7 - .L_6)
	.align		4
.L_6:
        /*0028*/ 	.word	index@(_Z14grid1D_block2Dv)
        /*002c*/ 	.word	0x00000000


	//----- nvinfo : EIATTR_REGCOUNT
	.align		4
.L_7:
        /*0030*/ 	.byte	0x04, 0x2f
        /*0032*/ 	.short	(.L_9 - .L_8)
	.align		4
.L_8:
        /*0034*/ 	.word	index@(_Z18scalar_mul_stridedPdS_di)
        /*0038*/ 	.word	0x00000004


	//----- nvinfo : EIATTR_FRAME_SIZE
	.align		4
.L_9:
        /*003c*/ 	.byte	0x04, 0x11
        /*003e*/ 	.short	(.L_11 - .L_10)
	.align		4
.L_10:
        /*0040*/ 	.word	index@(_Z18scalar_mul_stridedPdS_di)
        /*0044*/ 	.word	0x00000000


	//----- nvinfo : EIATTR_REGCOUNT
	.align		4
.L_11:
        /*0048*/ 	.byte	0x04, 0x2f
        /*004a*/ 	.short	(.L_13 - .L_12)
	.align		4
.L_12:
        /*004c*/ 	.word	index@(_Z10vector_addPdS_S_i)
        /*0050*/ 	.word	0x00000004


	//----- nvinfo : EIATTR_FRAME_SIZE
	.align		4
.L_13:
        /*0054*/ 	.byte	0x04, 0x11
        /*0056*/ 	.short	(.L_15 - .L_14)
	.align		4
.L_14:
        /*0058*/ 	.word	index@(_Z10vector_addPdS_S_i)
        /*005c*/ 	.word	0x00000000


	//----- nvinfo : EIATTR_REGCOUNT
	.align		4
.L_15:
        /*0060*/ 	.byte	0x04, 0x2f
        /*0062*/ 	.short	(.L_17 - .L_16)
	.align		4
.L_16:
        /*0064*/ 	.word	index@(_Z10scalar_mulPdS_d)
        /*0068*/ 	.word	0x0000000c


	//----- nvinfo : EIATTR_FRAME_SIZE
	.align		4
.L_17:
        /*006c*/ 	.byte	0x04, 0x11
        /*006e*/ 	.short	(.L_19 - .L_18)
	.align		4
.L_18:
        /*0070*/ 	.word	index@(_Z10scalar_mulPdS_d)
        /*0074*/ 	.word	0x00000000


	//----- nvinfo : EIATTR_MIN_STACK_SIZE
	.align		4
.L_19:
        /*0078*/ 	.byte	0x04, 0x12
        /*007a*/ 	.short	(.L_21 - .L_20)
	.align		4
.L_20:
        /*007c*/ 	.word	index@(_Z10scalar_mulPdS_d)
        /*0080*/ 	.word	0x00000000


	//----- nvinfo : EIATTR_MIN_STACK_SIZE
	.align		4
.L_21:
        /*0084*/ 	.byte	0x04, 0x12
        /*0086*/ 	.short	(.L_23 - .L_22)
	.align		4
.L_22:
        /*0088*/ 	.word	index@(_Z10vector_addPdS_S_i)
        /*008c*/ 	.word	0x00000000


	//----- nvinfo : EIATTR_MIN_STACK_SIZE
	.align		4
.L_23:
        /*0090*/ 	.byte	0x04, 0x12
        /*0092*/ 	.short	(.L_25 - .L_24)
	.align		4
.L_24:
        /*0094*/ 	.word	index@(_Z18scalar_mul_stridedPdS_di)
        /*0098*/ 	.word	0x00000000


	//----- nvinfo : EIATTR_MIN_STACK_SIZE
	.align		4
.L_25:
        /*009c*/ 	.byte	0x04, 0x12
        /*009e*/ 	.short	(.L_27 - .L_26)
	.align		4
.L_26:
        /*00a0*/ 	.word	index@(_Z14grid1D_block2Dv)
        /*00a4*/ 	.word	0x00000000


	//----- nvinfo : EIATTR_MIN_STACK_SIZE
	.align		4
.L_27:
        /*00a8*/ 	.byte	0x04, 0x12
        /*00aa*/ 	.short	(.L_29 - .L_28)
	.align		4
.L_28:
        /*00ac*/ 	.word	index@(_Z14grid1D_block1Dv)
        /*00b0*/ 	.word	0x00000000
.L_29:


//--------------------- .nv.compat                --------------------------
	.section	.nv.compat,"",@"SHT_CUDA_COMPAT_INFO"
	.align	4
        /*0000*/ 	.byte	0x02, 0x09, 0x00, 0x00, 0x02, 0x02, 0x01, 0x00, 0x02, 0x05, 0x05, 0x00, 0x03, 0x07, 0x01, 0x01
        /*0010*/ 	.byte	0x02, 0x03, 0x00, 0x00, 0x02, 0x06, 0x01, 0x00, 0x04, 0x0b, 0x08, 0x00, 0x01, 0x00, 0x00, 0x00
        /*0020*/ 	.byte	0x00, 0x00, 0x00, 0x00


//--------------------- .nv.info._Z10scalar_mulPdS_d --------------------------
	.section	.nv.info._Z10scalar_mulPdS_d,"",@"SHT_CUDA_INFO"
	.sectionflags	@""
	.align	4


	//----- nvinfo : EIATTR_CUDA_API_VERSION
	.align		4
        /*0000*/ 	.byte	0x04, 0x37
        /*0002*/ 	.short	(.L_31 - .L_30)
.L_30:
        /*0004*/ 	.word	0x00000082


	//----- nvinfo : EIATTR_KPARAM_INFO
	.align		4
.L_31:
        /*0008*/ 	.byte	0x04, 0x17
        /*000a*/ 	.short	(.L_33 - .L_32)
.L_32:
        /*000c*/ 	.word	0x00000000
        /*0010*/ 	.short	0x0002
        /*0012*/ 	.short	0x0010
        /*0014*/ 	.byte	0x00, 0xf0, 0x21, 0x00


	//----- nvinfo : EIATTR_KPARAM_INFO
	.align		4
.L_33:
        /*0018*/ 	.byte	0x04, 0x17
        /*001a*/ 	.short	(.L_35 - .L_34)
.L_34:
        /*001c*/ 	.word	0x00000000
        /*0020*/ 	.short	0x0001
        /*0022*/ 	.short	0x0008
        /*0024*/ 	.byte	0x00, 0xf5, 0x21, 0x00


	//----- nvinfo : EIATTR_KPARAM_INFO
	.align		4
.L_35:
        /*0028*/ 	.byte	0x04, 0x17
        /*002a*/ 	.short	(.L_37 - .L_36)
.L_36:
        /*002c*/ 	.word	0x00000000
        /*0030*/ 	.short	0x0000
        /*0032*/ 	.short	0x0000
        /*0034*/ 	.byte	0x00, 0xf5, 0x21, 0x00


	//----- nvinfo : EIATTR_SPARSE_MMA_MASK
	.align		4
.L_37:
        /*0038*/ 	.byte	0x03, 0x50
        /*003a*/ 	.short	0x0000


	//----- nvinfo : EIATTR_MAXREG_COUNT
	.align		4
        /*003c*/ 	.byte	0x03, 0x1b
        /*003e*/ 	.short	0x00ff


	//----- nvinfo : EIATTR_MERCURY_ISA_VERSION
	.align		4
        /*0040*/ 	.byte	0x03, 0x5f
        /*0042*/ 	.short	0x0101


	//----- nvinfo : EIATTR_VRC_CTA_INIT_COUNT
	.align		4
        /*0044*/ 	.byte	0x02, 0x4a
	.zero		1
	.zero		1


	//----- nvinfo : EIATTR_EXIT_INSTR_OFFSETS
	.align		4
        /*0048*/ 	.byte	0x04, 0x1c
        /*004a*/ 	.short	(.L_39 - .L_38)


	//   ....[0]....
.L_38:
        /*004c*/ 	.word	0x000000e0


	//----- nvinfo : EIATTR_CBANK_PARAM_SIZE
	.align		4
.L_39:
        /*0050*/ 	.byte	0x03, 0x19
        /*0052*/ 	.short	0x0018


	//----- nvinfo : EIATTR_PARAM_CBANK
	.align		4
        /*0054*/ 	.byte	0x04, 0x0a
        /*0056*/ 	.short	(.L_41 - .L_40)
	.align		4
.L_40:
        /*0058*/ 	.word	index@(.nv.constant0._Z10scalar_mulPdS_d)
        /*005c*/ 	.short	0x0380
        /*005e*/ 	.short	0x0018


	//----- nvinfo : EIATTR_SW_WAR
	.align		4
.L_41:
        /*0060*/ 	.byte	0x04, 0x36
        /*0062*/ 	.short	(.L_43 - .L_42)
.L_42:
        /*0064*/ 	.word	0x00000008
.L_43:


//--------------------- .nv.info._Z10vector_addPdS_S_i --------------------------
	.section	.nv.info._Z10vector_addPdS_S_i,"",@"SHT_CUDA_INFO"
	.sectionflags	@""
	.align	4


	//----- nvinfo : EIATTR_CUDA_API_VERSION
	.align		4
        /*0000*/ 	.byte	0x04, 0x37
        /*0002*/ 	.short	(.L_45 - .L_44)
.L_44:
        /*0004*/ 	.word	0x00000082


	//----- nvinfo : EIATTR_KPARAM_INFO
	.align		4
.L_45:
        /*0008*/ 	.byte	0x04, 0x17
        /*000a*/ 	.short	(.L_47 - .L_46)
.L_46:
        /*000c*/ 	.word	0x00000000
        /*0010*/ 	.short	0x0003
        /*0012*/ 	.short	0x0018
        /*0014*/ 	.byte	0x00, 0xf0, 0x11, 0x00


	//----- nvinfo : EIATTR_KPARAM_INFO
	.align		4
.L_47:
        /*0018*/ 	.byte	0x04, 0x17
        /*001a*/ 	.short	(.L_49 - .L_48)
.L_48:
        /*001c*/ 	.word	0x00000000
        /*0020*/ 	.short	0x0002
        /*0022*/ 	.short	0x0010
        /*0024*/ 	.byte	0x00, 0xf5, 0x21, 0x00


	//----- nvinfo : EIATTR_KPARAM_INFO
	.align		4
.L_49:
        /*0028*/ 	.byte	0x04, 0x17
        /*002a*/ 	.short	(.L_51 - .L_50)
.L_50:
        /*002c*/ 	.word	0x00000000
        /*0030*/ 	.short	0x0001
        /*0032*/ 	.short	0x0008
        /*0034*/ 	.byte	0x00, 0xf5, 0x21, 0x00


	//----- nvinfo : EIATTR_KPARAM_INFO
	.align		4
.L_51:
        /*0038*/ 	.byte	0x04, 0x17
        /*003a*/ 	.short	(.L_53 - .L_52)
.L_52:
        /*003c*/ 	.word	0x00000000
        /*0040*/ 	.short	0x0000
        /*0042*/ 	.short	0x0000
        /*0044*/ 	.byte	0x00, 0xf5, 0x21, 0x00


	//----- nvinfo : EIATTR_SPARSE_MMA_MASK
	.align		4
.L_53:
        /*0048*/ 	.byte	0x03, 0x50
        /*004a*/ 	.short	0x0000


	//----- nvinfo : EIATTR_MAXREG_COUNT
	.align		4
        /*004c*/ 	.byte	0x03, 0x1b
        /*004e*/ 	.short	0x00ff


	//----- nvinfo : EIATTR_MERCURY_ISA_VERSION
	.align		4
        /*0050*/ 	.byte	0x03, 0x5f
        /*0052*/ 	.short	0x0101


	//----- nvinfo : EIATTR_VRC_CTA_INIT_COUNT
	.align		4
        /*0054*/ 	.byte	0x02, 0x4a
	.zero		1
	.zero		1


	//----- nvinfo : EIATTR_EXIT_INSTR_OFFSETS
	.align		4
        /*0058*/ 	.byte	0x04, 0x1c
        /*005a*/ 	.short	(.L_55 - .L_54)


	//   ....[0]....
.L_54:
        /*005c*/ 	.word	0x00000010


	//----- nvinfo : EIATTR_CBANK_PARAM_SIZE
	.align		4
.L_55:
        /*0060*/ 	.byte	0x03, 0x19
        /*0062*/ 	.short	0x001c


	//----- nvinfo : EIATTR_PARAM_CBANK
	.align		4
        /*0064*/ 	.byte	0x04, 0x0a
        /*0066*/ 	.short	(.L_57 - .L_56)
	.align		4
.L_56:
        /*0068*/ 	.word	index@(.nv.constant0._Z10vector_addPdS_S_i)
        /*006c*/ 	.short	0x0380
        /*006e*/ 	.short	0x001c


	//----- nvinfo : EIATTR_SW_WAR
	.align		4
.L_57:
        /*0070*/ 	.byte	0x04, 0x36
        /*0072*/ 	.short	(.L_59 - .L_58)
.L_58:
        /*0074*/ 	.word	0x00000008
.L_59:


//--------------------- .nv.info._Z18scalar_mul_stridedPdS_di --------------------------
	.section	.nv.info._Z18scalar_mul_stridedPdS_di,"",@"SHT_CUDA_INFO"
	.sectionflags	@""
	.align	4


	//----- nvinfo : EIATTR_CUDA_API_VERSION
	.align		4
        /*0000*/ 	.byte	0x04, 0x37
        /*0002*/ 	.short	(.L_61 - .L_60)
.L_60:
        /*0004*/ 	.word	0x00000082


	//----- nvinfo : EIATTR_KPARAM_INFO
	.align		4
.L_61:
        /*0008*/ 	.byte	0x04, 0x17
        /*000a*/ 	.short	(.L_63 - .L_62)
.L_62:
        /*000c*/ 	.word	0x00000000
        /*0010*/ 	.short	0x0003
        /*0012*/ 	.short	0x0018
        /*0014*/ 	.byte	0x00, 0xf0, 0x11, 0x00


	//----- nvinfo : EIATTR_KPARAM_INFO
	.align		4
.L_63:
        /*0018*/ 	.byte	0x04, 0x17
        /*001a*/ 	.short	(.L_65 - .L_64)
.L_64:
        /*001c*/ 	.word	0x00000000
        /*0020*/ 	.short	0x0002
        /*0022*/ 	.short	0x0010
        /*0024*/ 	.byte	0x00, 0xf0, 0x21, 0x00


	//----- nvinfo : EIATTR_KPARAM_INFO
	.align		4
.L_65:
        /*0028*/ 	.byte	0x04, 0x17
        /*002a*/ 	.short	(.L_67 - .L_66)
.L_66:
        /*002c*/ 	.word	0x00000000
        /*0030*/ 	.short	0x0001
        /*0032*/ 	.short	0x0008
        /*0034*/ 	.byte	0x00, 0xf5, 0x21, 0x00


	//----- nvinfo : EIATTR_KPARAM_INFO
	.align		4
.L_67:
        /*0038*/ 	.byte	0x04, 0x17
        /*003a*/ 	.short	(.L_69 - .L_68)
.L_68:
        /*003c*/ 	.word	0x00000000
        /*0040*/ 	.short	0x0000
        /*0042*/ 	.short	0x0000
        /*0044*/ 	.byte	0x00, 0xf5, 0x21, 0x00


	//----- nvinfo : EIATTR_SPARSE_MMA_MASK
	.align		4
.L_69:
        /*0048*/ 	.byte	0x03, 0x50
        /*004a*/ 	.short	0x0000


	//----- nvinfo : EIATTR_MAXREG_COUNT
	.align		4
        /*004c*/ 	.byte	0x03, 0x1b
        /*004e*/ 	.short	0x00ff


	//----- nvinfo : EIATTR_MERCURY_ISA_VERSION
	.align		4
        /*0050*/ 	.byte	0x03, 0x5f
        /*0052*/ 	.short	0x0101


	//----- nvinfo : EIATTR_VRC_CTA_INIT_COUNT
	.align		4
        /*0054*/ 	.byte	0x02, 0x4a
	.zero		1
	.zero		1


	//----- nvinfo : EIATTR_EXIT_INSTR_OFFSETS
	.align		4
        /*0058*/ 	.byte	0x04, 0x1c
        /*005a*/ 	.short	(.L_71 - .L_70)


	//   ....[0]....
.L_70:
        /*005c*/ 	.word	0x00000010


	//----- nvinfo : EIATTR_CBANK_PARAM_SIZE
	.align		4
.L_71:
        /*0060*/ 	.byte	0x03, 0x19
        /*0062*/ 	.short	0x001c


	//----- nvinfo : EIATTR_PARAM_CBANK
	.align		4
        /*0064*/ 	.byte	0x04, 0x0a
        /*0066*/ 	.short	(.L_73 - .L_72)
	.align		4
.L_72:
        /*0068*/ 	.word	index@(.nv.constant0._Z18scalar_mul_stridedPdS_di)
        /*006c*/ 	.short	0x0380
        /*006e*/ 	.short	0x001c


	//----- nvinfo : EIATTR_SW_WAR
	.align		4
.L_73:
        /*0070*/ 	.byte	0x04, 0x36
        /*0072*/ 	.short	(.L_75 - .L_74)
.L_74:
        /*0074*/ 	.word	0x00000008
.L_75:


//--------------------- .nv.info._Z14grid1D_block2Dv --------------------------
	.section	.nv.info._Z14grid1D_block2Dv,"",@"SHT_CUDA_INFO"
	.sectionflags	@""
	.align	4


	//----- nvinfo : EIATTR_CUDA_API_VERSION
	.align		4
        /*0000*/ 	.byte	0x04, 0x37
        /*0002*/ 	.short	(.L_77 - .L_76)
.L_76:
        /*0004*/ 	.word	0x00000082


	//----- nvinfo : EIATTR_SPARSE_MMA_MASK
	.align		4
.L_77:
        /*0008*/ 	.byte	0x03, 0x50
        /*000a*/ 	.short	0x0000


	//----- nvinfo : EIATTR_MAXREG_COUNT
	.align		4
        /*000c*/ 	.byte	0x03, 0x1b
        /*000e*/ 	.short	0x00ff


	//----- nvinfo : EIATTR_MERCURY_ISA_VERSION
	.align		4
        /*0010*/ 	.byte	0x03, 0x5f
        /*0012*/ 	.short	0x0101


	//----- nvinfo : EIATTR_VRC_CTA_INIT_COUNT
	.align		4
        /*0014*/ 	.byte	0x02, 0x4a
	.zero		1
	.zero		1


	//----- nvinfo : EIATTR_EXIT_INSTR_OFFSETS
	.align		4
        /*0018*/ 	.byte	0x04, 0x1c
        /*001a*/ 	.short	(.L_79 - .L_78)


	//   ....[0]....
.L_78:
        /*001c*/ 	.word	0x00000010


	//----- nvinfo : EIATTR_SW_WAR
	.align		4
.L_79:
        /*0020*/ 	.byte	0x04, 0x36
        /*0022*/ 	.short	(.L_81 - .L_80)
.L_80:
        /*0024*/ 	.word	0x00000008
.L_81:


//--------------------- .nv.info._Z14grid1D_block1Dv --------------------------
	.section	.nv.info._Z14grid1D_block1Dv,"",@"SHT_CUDA_INFO"
	.sectionflags	@""
	.align	4


	//----- nvinfo : EIATTR_CUDA_API_VERSION
	.align		4
        /*0000*/ 	.byte	0x04, 0x37
        /*0002*/ 	.short	(.L_83 - .L_82)
.L_82:
        /*0004*/ 	.word	0x00000082


	//----- nvinfo : EIATTR_SPARSE_MMA_MASK
	.align		4
.L_83:
        /*0008*/ 	.byte	0x03, 0x50
        /*000a*/ 	.short	0x0000


	//----- nvinfo : EIATTR_MAXREG_COUNT
	.align		4
        /*000c*/ 	.byte	0x03, 0x1b
        /*000e*/ 	.short	0x00ff


	//----- nvinfo : EIATTR_MERCURY_ISA_VERSION
	.align		4
        /*0010*/ 	.byte	0x03, 0x5f
        /*0012*/ 	.short	0x0101


	//----- nvinfo : EIATTR_VRC_CTA_INIT_COUNT
	.align		4
        /*0014*/ 	.byte	0x02, 0x4a
	.zero		1
	.zero		1


	//----- nvinfo : EIATTR_EXIT_INSTR_OFFSETS
	.align		4
        /*0018*/ 	.byte	0x04, 0x1c
        /*001a*/ 	.short	(.L_85 - .L_84)


	//   ....[0]....
.L_84:
        /*001c*/ 	.word	0x00000010


	//----- nvinfo : EIATTR_SW_WAR
	.align		4
.L_85:
        /*0020*/ 	.byte	0x04, 0x36
        /*0022*/ 	.short	(.L_87 - .L_86)
.L_86:
        /*0024*/ 	.word	0x00000008
.L_87:


//--------------------- .nv.callgraph             --------------------------
	.section	.nv.callgraph,"",@"SHT_CUDA_CALLGRAPH"
	.align	4
	.sectionentsize	8
	.align		4
        /*0000*/ 	.word	0x00000000
	.align		4
        /*0004*/ 	.word	0xffffffff
	.align		4
        /*0008*/ 	.word	0x00000000
	.align		4
        /*000c*/ 	.word	0xfffffffe
	.align		4
        /*0010*/ 	.word	0x00000000
	.align		4
        /*0014*/ 	.word	0xfffffffd
	.align		4
        /*0018*/ 	.word	0x00000000
	.align		4
        /*001c*/ 	.word	0xfffffffc


//--------------------- .text._Z10scalar_mulPdS_d --------------------------
	.section	.text._Z10scalar_mulPdS_d,"ax",@progbits
	.align	128
        .global         _Z10scalar_mulPdS_d
        .type           _Z10scalar_mulPdS_d,@function
        .size           _Z10scalar_mulPdS_d,(.L_x_5 - _Z10scalar_mulPdS_d)
        .other          _Z10scalar_mulPdS_d,@"STO_CUDA_ENTRY STV_DEFAULT"
_Z10scalar_mulPdS_d:
.text._Z10scalar_mulPdS_d:
[----:B------:R-:W-:Y:S01]  /*0000*/  LDC R1, c[0x0][0x37c] ;  /* 0x0000df00ff017b82 */ /* 0x000fe20000000800 */
[----:B------:R-:W0:Y:S07]  /*0010*/  S2R R0, SR_TID.X ;  /* 0x0000000000007919 */ /* 0x000e2e0000002100 */
[----:B------:R-:W0:Y:S01]  /*0020*/  S2UR UR6, SR_CTAID.X ;  /* 0x00000000000679c3 */ /* 0x000e220000002500 */
[----:B------:R-:W1:Y:S07]  /*0030*/  LDCU.64 UR4, c[0x0][0x358] ;  /* 0x00006b00ff0477ac */ /* 0x000e6e0008000a00 */
[----:B------:R-:W0:Y:S08]  /*0040*/  LDC R9, c[0x0][0x360] ;  /* 0x0000d800ff097b82 */ /* 0x000e300000000800 */
[----:B------:R-:W2:Y:S08]  /*0050*/  LDC.64 R2, c[0x0][0x380] ;  /* 0x0000e000ff027b82 */ /* 0x000eb00000000a00 */
[----:B------:R-:W3:Y:S01]  /*0060*/  LDC.64 R6, c[0x0][0x388] ;  /* 0x0000e200ff067b82 */ /* 0x000ee20000000a00 */
[----:B0-----:R-:W-:Y:S01]  /*0070*/  IMAD R9, R9, UR6, R0 ;  /* 0x0000000609097c24 */ /* 0x001fe2000f8e0200 */
[----:B------:R-:W0:Y:S03]  /*0080*/  LDCU.64 UR6, c[0x0][0x390] ;  /* 0x00007200ff0677ac */ /* 0x000e260008000a00 */
[----:B--2---:R-:W-:-:S06]  /*0090*/  IMAD.WIDE R2, R9, 0x8, R2 ;  /* 0x0000000809027825 */ /* 0x004fcc00078e0202 */
[----:B-1----:R-:W0:Y:S01]  /*00a0*/  LDG.E.64 R2, desc[UR4][R2.64] ;  /* 0x0000000402027981 */ /* 0x002e22000c1e1b00 */
[----:B---3--:R-:W-:Y:S01]  /*00b0*/  IMAD.WIDE R6, R9, 0x8, R6 ;  /* 0x0000000809067825 */ /* 0x008fe200078e0206 */
[----:B0-----:R-:W-:-:S07]  /*00c0*/  DMUL R4, R2, UR6 ;  /* 0x0000000602047c28 */ /* 0x001fce0008000000 */
[----:B------:R-:W-:Y:S01]  /*00d0*/  STG.E.64 desc[UR4][R6.64], R4 ;  /* 0x0000000406007986 */ /* 0x000fe2000c101b04 */
[----:B------:R-:W-:Y:S05]  /*00e0*/  EXIT ;  /* 0x000000000000794d */ /* 0x000fea0003800000 */
.L_x_0:
[----:B------:R-:W-:-:S00]  /*00f0*/  BRA `(.L_x_0) ;  /* 0xfffffffc00fc7947 */ /* 0x000fc0000383ffff */
[----:B------:R-:W-:-:S00]  /*0100*/  NOP ;  /* 0x0000000000007918 */ /* 0x000fc00000000000 */
[----:B------:R-:W-:-:S00]  /*0110*/  NOP ;  /* 0x0000000000007918 */ /* 0x000fc00000000000 */
[----:B------:R-:W-:-:S00]  /*0120*/  NOP ;  /* 0x0000000000007918 */ /* 0x000fc00000000000 */
[----:B------:R-:W-:-:S00]  /*0130*/  NOP ;  /* 0x0000000000007918 */ /* 0x000fc00000000000 */
[----:B------:R-:W-:-:S00]  /*0140*/  NOP ;  /* 0x0000000000007918 */ /* 0x000fc00000000000 */
[----:B------:R-:W-:-:S00]  /*0150*/  NOP ;  /* 0x0000000000007918 */ /* 0x000fc00000000000 */
[----:B------:R-:W-:-:S00]  /*0160*/  NOP ;  /* 0x0000000000007918 */ /* 0x000fc00000000000 */
[----:B------:R-:W-:-:S00]  /*0170*/  NOP ;  /* 0x0000000000007918 */ /* 0x000fc00000000000 */
.L_x_5:


//--------------------- .text._Z10vector_addPdS_S_i --------------------------
	.section	.text._Z10vector_addPdS_S_i,"ax",@progbits
	.align	128
        .global         _Z10vector_addPdS_S_i
        .type           _Z10vector_addPdS_S_i,@function
        .size           _Z10vector_addPdS_S_i,(.L_x_6 - _Z10vector_addPdS_S_i)
        .other          _Z10vector_addPdS_S_i,@"STO_CUDA_ENTRY STV_DEFAULT"
_Z10vector_addPdS_S_i:
.text._Z10vector_addPdS_S_i:
[----:B------:R-:W-:Y:S01]  /*0000*/  LDC R1, c[0x0][0x37c] ;  /* 0x0000df00ff017b82 */ /* 0x000fe20000000800 */
[----:B------:R-:W-:Y:S05]  /*0010*/  EXIT ;  /* 0x000000000000794d */ /* 0x000fea0003800000 */
.L_x_1:
        /* <DEDUP_REMOVED lines=14> */
.L_x_6:


//--------------------- .text._Z18scalar_mul_stridedPdS_di --------------------------
	.section	.text._Z18scalar_mul_stridedPdS_di,"ax",@progbits
	.align	128
        .global         _Z18scalar_mul_stridedPdS_di
        .type           _Z18scalar_mul_stridedPdS_di,@function
        .size           _Z18scalar_mul_stridedPdS_di,(.L_x_7 - _Z18scalar_mul_stridedPdS_di)
        .other          _Z18scalar_mul_stridedPdS_di,@"STO_CUDA_ENTRY STV_DEFAULT"
_Z18scalar_mul_stridedPdS_di:
.text._Z18scalar_mul_stridedPdS_di:
[----:B------:R-:W-:Y:S01]  /*0000*/  LDC R1, c[0x0][0x37c] ;  /* 0x0000df00ff017b82 */ /* 0x000fe20000000800 */
[----:B------:R-:W-:Y:S05]  /*0010*/  EXIT ;  /* 0x000000000000794d */ /* 0x000fea0003800000 */
.L_x_2:
        /* <DEDUP_REMOVED lines=14> */
.L_x_7:


//--------------------- .text._Z14grid1D_block2Dv --------------------------
	.section	.text._Z14grid1D_block2Dv,"ax",@progbits
	.align	128
        .global         _Z14grid1D_block2Dv
        .type           _Z14grid1D_block2Dv,@function
        .size           _Z14grid1D_block2Dv,(.L_x_8 - _Z14grid1D_block2Dv)
        .other          _Z14grid1D_block2Dv,@"STO_CUDA_ENTRY STV_DEFAULT"
_Z14grid1D_block2Dv:
.text._Z14grid1D_block2Dv:
[----:B------:R-:W-:Y:S01]  /*0000*/  LDC R1, c[0x0][0x37c] ;  /* 0x0000df00ff017b82 */ /* 0x000fe20000000800 */
[----:B------:R-:W-:Y:S05]  /*0010*/  EXIT ;  /* 0x000000000000794d */ /* 0x000fea0003800000 */
.L_x_3:
        /* <DEDUP_REMOVED lines=14> */
.L_x_8:


//--------------------- .text._Z14grid1D_block1Dv --------------------------
	.section	.text._Z14grid1D_block1Dv,"ax",@progbits
	.align	128
        .global         _Z14grid1D_block1Dv
        .type           _Z14grid1D_block1Dv,@function
        .size           _Z14grid1D_block1Dv,(.L_x_9 - _Z14grid1D_block1Dv)
        .other          _Z14grid1D_block1Dv,@"STO_CUDA_ENTRY STV_DEFAULT"
_Z14grid1D_block1Dv:
.text._Z14grid1D_block1Dv:
[----:B------:R-:W-:Y:S01]  /*0000*/  LDC R1, c[0x0][0x37c] ;  /* 0x0000df00ff017b82 */ /* 0x000fe20000000800 */
[----:B------:R-:W-:Y:S05]  /*0010*/  EXIT ;  /* 0x000000000000794d */ /* 0x000fea0003800000 */
.L_x_4:
        /* <DEDUP_REMOVED lines=14> */
.L_x_9:


//--------------------- .nv.shared.reserved.0     --------------------------
	.section	.nv.shared.reserved.0,"aw",@nobits
	.weak		__nv_reservedSMEM_offset_0_alias
	.size		__nv_reservedSMEM_offset_0_alias, 0, 64
	.other		__nv_reservedSMEM_offset_0_alias,@"STO_CUDA_RESERVED_SHARED STV_DEFAULT"
__nv_reservedSMEM_offset_0_alias:
	.zero		0
	.zero		64


//--------------------- .nv.constant0._Z10scalar_mulPdS_d --------------------------
	.section	.nv.constant0._Z10scalar_mulPdS_d,"a",@progbits
	.sectionflags	@""
	.align	4
.nv.constant0._Z10scalar_mulPdS_d:
	.zero		920


//--------------------- .nv.constant0._Z10vector_addPdS_S_i --------------------------
	.section	.nv.constant0._Z10vector_addPdS_S_i,"a",@progbits
	.sectionflags	@""
	.align	4
.nv.constant0._Z10vector_addPdS_S_i:
	.zero		924


//--------------------- .nv.constant0._Z18scalar_mul_stridedPdS_di --------------------------
	.section	.nv.constant0._Z18scalar_mul_stridedPdS_di,"a",@progbits
	.sectionflags	@""
	.align	4
.nv.constant0._Z18scalar_mul_stridedPdS_di:
	.zero		924


//--------------------- .nv.constant0._Z14grid1D_block2Dv --------------------------
	.section	.nv.constant0._Z14grid1D_block2Dv,"a",@progbits
	.sectionflags	@""
	.align	4
.nv.constant0._Z14grid1D_block2Dv:
	.zero		896


//--------------------- .nv.constant0._Z14grid1D_block1Dv --------------------------
	.section	.nv.constant0._Z14grid1D_block1Dv,"a",@progbits
	.sectionflags	@""
	.align	4
.nv.constant0._Z14grid1D_block1Dv:
	.zero		896


//--------------------- SYMBOLS --------------------------

	.type		.nv.reservedSmem.offset0,@object
	.size		.nv.reservedSmem.offset0,0x4
